//
// Generated by NVIDIA NVVM Compiler
//
// Compiler Build ID: CL-36424714
// Cuda compilation tools, release 13.0, V13.0.88
// Based on NVVM 20.0.0
//

.version 9.0
.target sm_100
.address_size 64

	// .globl	leven

.visible .entry leven(
	.param .u64 .ptr .align 1 leven_param_0,
	.param .u64 .ptr .align 1 leven_param_1,
	.param .u64 .ptr .align 1 leven_param_2,
	.param .u32 leven_param_3
)
{
	.reg .pred 	%p<29>;
	.reg .b16 	%rs<39>;
	.reg .b32 	%r<86>;
	.reg .b64 	%rd<27>;

	ld.param.u64 	%rd16, [leven_param_0];
	ld.param.u64 	%rd17, [leven_param_1];
	ld.param.u64 	%rd18, [leven_param_2];
	ld.param.u32 	%r37, [leven_param_3];
	cvta.to.global.u64 	%rd1, %rd17;
	cvta.to.global.u64 	%rd2, %rd18;
	mov.u32 	%r38, %ctaid.x;
	mov.u32 	%r39, %ntid.x;
	mov.u32 	%r40, %tid.x;
	mad.lo.s32 	%r1, %r38, %r39, %r40;
	setp.lt.s32 	%p1, %r1, 1;
	setp.ge.s32 	%p2, %r1, %r37;
	or.pred  	%p3, %p1, %p2;
	@%p3 bra 	$L__BB0_24;
	st.global.u8 	[%rd2], %r1;
	setp.lt.s32 	%p4, %r37, 1;
	@%p4 bra 	$L__BB0_24;
	add.s32 	%r77, %r1, -1;
	cvt.u64.u32 	%rd19, %r77;
	cvta.to.global.u64 	%rd20, %rd16;
	add.s64 	%rd3, %rd20, %rd19;
	and.b32  	%r3, %r37, 3;
	setp.lt.u32 	%p5, %r37, 4;
	mov.b32 	%r81, 1;
	@%p5 bra 	$L__BB0_18;
	and.b32  	%r43, %r37, 2147483644;
	neg.s32 	%r75, %r43;
	add.s64 	%rd24, %rd2, 2;
	add.s64 	%rd23, %rd1, 3;
	mov.b32 	%r74, 0;
$L__BB0_4:
	ld.global.s8 	%rs1, [%rd24+-1];
	ld.global.s8 	%rs15, [%rd24+-2];
	min.s16 	%rs16, %rs1, %rs15;
	cvt.s32.s16 	%r44, %rs16;
	add.s32 	%r8, %r44, 1;
	ld.global.u8 	%rs2, [%rd3];
	cvt.u32.u16 	%r45, %rs2;
	cvt.s32.s8 	%r46, %r45;
	setp.lt.s32 	%p6, %r8, %r46;
	selp.u32 	%r47, 1, 0, %p6;
	ld.global.u8 	%rs3, [%rd23+-3];
	cvt.u32.u16 	%r48, %rs3;
	cvt.s32.s8 	%r49, %r48;
	setp.eq.s32 	%p7, %r47, %r49;
	@%p7 bra 	$L__BB0_7;
	setp.ne.s32 	%p8, %r77, -1;
	mov.u32 	%r77, %r8;
	@%p8 bra 	$L__BB0_7;
	setp.eq.s16 	%p9, %rs2, %rs3;
	selp.s32 	%r77, -1, 0, %p9;
$L__BB0_7:
	cvt.s8.s32 	%rs19, %r77;
	cvt.u16.u32 	%rs20, %r77;
	st.global.u8 	[%rd24+-1], %rs20;
	ld.global.s8 	%rs4, [%rd24];
	min.s16 	%rs21, %rs4, %rs19;
	cvt.s32.s16 	%r50, %rs21;
	add.s32 	%r11, %r50, 1;
	ld.global.u8 	%rs5, [%rd3];
	cvt.u32.u16 	%r51, %rs5;
	cvt.s32.s8 	%r52, %r51;
	setp.lt.s32 	%p10, %r11, %r52;
	selp.u32 	%r53, 1, 0, %p10;
	ld.global.u8 	%rs6, [%rd23+-2];
	cvt.u32.u16 	%r54, %rs6;
	cvt.s32.s8 	%r55, %r54;
	setp.eq.s32 	%p11, %r53, %r55;
	cvt.s32.s16 	%r78, %rs1;
	@%p11 bra 	$L__BB0_10;
	setp.ne.s16 	%p12, %rs1, -1;
	mov.u32 	%r78, %r11;
	@%p12 bra 	$L__BB0_10;
	setp.eq.s16 	%p13, %rs5, %rs6;
	selp.s32 	%r78, -1, 0, %p13;
$L__BB0_10:
	cvt.s8.s32 	%rs24, %r78;
	cvt.u16.u32 	%rs25, %r78;
	st.global.u8 	[%rd24], %rs25;
	ld.global.s8 	%rs7, [%rd24+1];
	min.s16 	%rs26, %rs7, %rs24;
	cvt.s32.s16 	%r56, %rs26;
	add.s32 	%r15, %r56, 1;
	ld.global.u8 	%rs8, [%rd3];
	cvt.u32.u16 	%r57, %rs8;
	cvt.s32.s8 	%r58, %r57;
	setp.lt.s32 	%p14, %r15, %r58;
	selp.u32 	%r59, 1, 0, %p14;
	ld.global.u8 	%rs9, [%rd23+-1];
	cvt.u32.u16 	%r60, %rs9;
	cvt.s32.s8 	%r61, %r60;
	setp.eq.s32 	%p15, %r59, %r61;
	cvt.s32.s16 	%r79, %rs4;
	@%p15 bra 	$L__BB0_13;
	setp.ne.s16 	%p16, %rs4, -1;
	mov.u32 	%r79, %r15;
	@%p16 bra 	$L__BB0_13;
	setp.eq.s16 	%p17, %rs8, %rs9;
	selp.s32 	%r79, -1, 0, %p17;
$L__BB0_13:
	cvt.s8.s32 	%rs29, %r79;
	cvt.u16.u32 	%rs30, %r79;
	st.global.u8 	[%rd24+1], %rs30;
	ld.global.s8 	%rs31, [%rd24+2];
	cvt.s32.s16 	%r77, %rs31;
	min.s16 	%rs32, %rs31, %rs29;
	cvt.s32.s16 	%r62, %rs32;
	add.s32 	%r20, %r62, 1;
	ld.global.u8 	%rs10, [%rd3];
	cvt.u32.u16 	%r63, %rs10;
	cvt.s32.s8 	%r64, %r63;
	setp.lt.s32 	%p18, %r20, %r64;
	selp.u32 	%r65, 1, 0, %p18;
	ld.global.u8 	%rs11, [%rd23];
	cvt.u32.u16 	%r66, %rs11;
	cvt.s32.s8 	%r67, %r66;
	setp.eq.s32 	%p19, %r65, %r67;
	cvt.s32.s16 	%r80, %rs7;
	@%p19 bra 	$L__BB0_16;
	setp.ne.s16 	%p20, %rs7, -1;
	mov.u32 	%r80, %r20;
	@%p20 bra 	$L__BB0_16;
	setp.eq.s16 	%p21, %rs10, %rs11;
	selp.s32 	%r80, -1, 0, %p21;
$L__BB0_16:
	st.global.u8 	[%rd24+2], %r80;
	add.s32 	%r75, %r75, 4;
	add.s32 	%r74, %r74, 4;
	add.s64 	%rd24, %rd24, 4;
	add.s64 	%rd23, %rd23, 4;
	setp.ne.s32 	%p22, %r75, 0;
	@%p22 bra 	$L__BB0_4;
	add.s32 	%r81, %r74, 1;
$L__BB0_18:
	setp.eq.s32 	%p23, %r3, 0;
	@%p23 bra 	$L__BB0_24;
	cvt.u64.u32 	%rd21, %r81;
	add.s64 	%rd22, %rd21, %rd1;
	add.s64 	%rd26, %rd22, -1;
	add.s64 	%rd25, %rd2, %rd21;
	neg.s32 	%r83, %r3;
$L__BB0_20:
	.pragma "nounroll";
	ld.global.s8 	%rs12, [%rd25];
	ld.global.s8 	%rs35, [%rd25+-1];
	min.s16 	%rs36, %rs12, %rs35;
	cvt.s32.s16 	%r68, %rs36;
	add.s32 	%r32, %r68, 1;
	ld.global.u8 	%rs13, [%rd3];
	cvt.u32.u16 	%r69, %rs13;
	cvt.s32.s8 	%r70, %r69;
	setp.lt.s32 	%p24, %r32, %r70;
	selp.u32 	%r71, 1, 0, %p24;
	ld.global.u8 	%rs14, [%rd26];
	cvt.u32.u16 	%r72, %rs14;
	cvt.s32.s8 	%r73, %r72;
	setp.eq.s32 	%p25, %r71, %r73;
	@%p25 bra 	$L__BB0_23;
	setp.ne.s32 	%p26, %r77, -1;
	mov.u32 	%r77, %r32;
	@%p26 bra 	$L__BB0_23;
	setp.eq.s16 	%p27, %rs13, %rs14;
	selp.s32 	%r77, -1, 0, %p27;
$L__BB0_23:
	st.global.u8 	[%rd25], %r77;
	add.s64 	%rd26, %rd26, 1;
	add.s64 	%rd25, %rd25, 1;
	add.s32 	%r83, %r83, 1;
	setp.ne.s32 	%p28, %r83, 0;
	cvt.s32.s16 	%r77, %rs12;
	@%p28 bra 	$L__BB0_20;
$L__BB0_24:
	ret;

}


// ===== COMPILED SASS (sm_100) =====

	.target	sm_100

	.elftype	@"ET_EXEC"


//--------------------- .note.nv.tkinfo           --------------------------
	.section	.note.nv.tkinfo,"",@"SHT_NOTE"
	.sectionflags	@"SHF_NOTE_NV_TKINFO"
	.tkinfo
        /*0018*/ 	.word	0x00000002
        /*0030*/ 	.string	""
        /*0030*/ 	.string	"ptxas"
        /*0030*/ 	.string	"Cuda compilation tools, release 13.0, V13.0.88"
        /*0030*/ 	.string	"Build cuda_13.0.r13.0/compiler.36424714_0"
        /*0030*/ 	.string	"-arch sm_100 -m 64 "



//--------------------- .note.nv.cuinfo           --------------------------
	.section	.note.nv.cuinfo,"",@"SHT_NOTE"
	.sectionflags	@"SHF_NOTE_NV_CUINFO"
        /*0018*/ 	.short	0x0002
        /*001a*/ 	.short	0x0064
        /*001c*/ 	.short	0x0082
	.zero		2


//--------------------- .nv.info                  --------------------------
	.section	.nv.info,"",@"SHT_CUDA_INFO"
	.align	4


	//----- nvinfo : EIATTR_REGCOUNT
	.align		4
        /*0000*/ 	.byte	0x04, 0x2f
        /*0002*/ 	.short	(.L_1 - .L_0)
	.align		4
.L_0:
        /*0004*/ 	.word	index@(leven)
        /*0008*/ 	.word	0x00000014


	//----- nvinfo : EIATTR_FRAME_SIZE
	.align		4
.L_1:
        /*000c*/ 	.byte	0x04, 0x11
        /*000e*/ 	.short	(.L_3 - .L_2)
	.align		4
.L_2:
        /*0010*/ 	.word	index@(leven)
        /*0014*/ 	.word	0x00000000


	//----- nvinfo : EIATTR_MIN_STACK_SIZE
	.align		4
.L_3:
        /*0018*/ 	.byte	0x04, 0x12
        /*001a*/ 	.short	(.L_5 - .L_4)
	.align		4
.L_4:
        /*001c*/ 	.word	index@(leven)
        /*0020*/ 	.word	0x00000000
.L_5:


//--------------------- .nv.compat                --------------------------
	.section	.nv.compat,"",@"SHT_CUDA_COMPAT_INFO"
	.align	4
        /*0000*/ 	.byte	0x02, 0x09, 0x00, 0x00, 0x02, 0x02, 0x01, 0x00, 0x02, 0x05, 0x05, 0x00, 0x03, 0x07, 0x01, 0x01
        /*0010*/ 	.byte	0x02, 0x03, 0x00, 0x00, 0x02, 0x06, 0x01, 0x00, 0x04, 0x0b, 0x08, 0x00, 0x09, 0x00, 0x00, 0x00
        /*0020*/ 	.byte	0x00, 0x00, 0x00, 0x00


//--------------------- .nv.info.leven            --------------------------
	.section	.nv.info.leven,"",@"SHT_CUDA_INFO"
	.sectionflags	@""
	.align	4


	//----- nvinfo : EIATTR_CUDA_API_VERSION
	.align		4
        /*0000*/ 	.byte	0x04, 0x37
        /*0002*/ 	.short	(.L_7 - .L_6)
.L_6:
        /*0004*/ 	.word	0x00000082


	//----- nvinfo : EIATTR_KPARAM_INFO
	.align		4
.L_7:
        /*0008*/ 	.byte	0x04, 0x17
        /*000a*/ 	.short	(.L_9 - .L_8)
.L_8:
        /*000c*/ 	.word	0x00000000
        /*0010*/ 	.short	0x0003
        /*0012*/ 	.short	0x0018
        /*0014*/ 	.byte	0x00, 0xf0, 0x11, 0x00


	//----- nvinfo : EIATTR_KPARAM_INFO
	.align		4
.L_9:
        /*0018*/ 	.byte	0x04, 0x17
        /*001a*/ 	.short	(.L_11 - .L_10)
.L_10:
        /*001c*/ 	.word	0x00000000
        /*0020*/ 	.short	0x0002
        /*0022*/ 	.short	0x0010
        /*0024*/ 	.byte	0x00, 0xf5, 0x21, 0x00


	//----- nvinfo : EIATTR_KPARAM_INFO
	.align		4
.L_11:
        /*0028*/ 	.byte	0x04, 0x17
        /*002a*/ 	.short	(.L_13 - .L_12)
.L_12:
        /*002c*/ 	.word	0x00000000
        /*0030*/ 	.short	0x0001
        /*0032*/ 	.short	0x0008
        /*0034*/ 	.byte	0x00, 0xf5, 0x21, 0x00


	//----- nvinfo : EIATTR_KPARAM_INFO
	.align		4
.L_13:
        /*0038*/ 	.byte	0x04, 0x17
        /*003a*/ 	.short	(.L_15 - .L_14)
.L_14:
        /*003c*/ 	.word	0x00000000
        /*0040*/ 	.short	0x0000
        /*0042*/ 	.short	0x0000
        /*0044*/ 	.byte	0x00, 0xf5, 0x21, 0x00


	//----- nvinfo : EIATTR_SPARSE_MMA_MASK
	.align		4
.L_15:
        /*0048*/ 	.byte	0x03, 0x50
        /*004a*/ 	.short	0x0000


	//----- nvinfo : EIATTR_MAXREG_COUNT
	.align		4
        /*004c*/ 	.byte	0x03, 0x1b
        /*004e*/ 	.short	0x00ff


	//----- nvinfo : EIATTR_MERCURY_ISA_VERSION
	.align		4
        /*0050*/ 	.byte	0x03, 0x5f
        /*0052*/ 	.short	0x0101


	//----- nvinfo : EIATTR_VRC_CTA_INIT_COUNT
	.align		4
        /*0054*/ 	.byte	0x02, 0x4a
	.zero		1
	.zero		1


	//----- nvinfo : EIATTR_EXIT_INSTR_OFFSETS
	.align		4
        /*0058*/ 	.byte	0x04, 0x1c
        /*005a*/ 	.short	(.L_17 - .L_16)


	//   ....[0]....
.L_16:
        /*005c*/ 	.word	0x00000080


	//   ....[1]....
        /*0060*/ 	.word	0x000000d0


	//   ....[2]....
        /*0064*/ 	.word	0x00000870


	//   ....[3]....
        /*0068*/ 	.word	0x00000b20


	//----- nvinfo : EIATTR_CRS_STACK_SIZE
	.align		4
.L_17:
        /*006c*/ 	.byte	0x04, 0x1e
        /*006e*/ 	.short	(.L_19 - .L_18)
.L_18:
        /*0070*/ 	.word	0x00000000


	//----- nvinfo : EIATTR_CBANK_PARAM_SIZE
	.align		4
.L_19:
        /*0074*/ 	.byte	0x03, 0x19
        /*0076*/ 	.short	0x001c


	//----- nvinfo : EIATTR_PARAM_CBANK
	.align		4
        /*0078*/ 	.byte	0x04, 0x0a
        /*007a*/ 	.short	(.L_21 - .L_20)
	.align		4
.L_20:
        /*007c*/ 	.word	index@(.nv.constant0.leven)
        /*0080*/ 	.short	0x0380
        /*0082*/ 	.short	0x001c


	//----- nvinfo : EIATTR_SW_WAR
	.align		4
.L_21:
        /*0084*/ 	.byte	0x04, 0x36
        /*0086*/ 	.short	(.L_23 - .L_22)
.L_22:
        /*0088*/ 	.word	0x00000008
.L_23:


//--------------------- .nv.callgraph             --------------------------
	.section	.nv.callgraph,"",@"SHT_CUDA_CALLGRAPH"
	.align	4
	.sectionentsize	8
	.align		4
        /*0000*/ 	.word	0x00000000
	.align		4
        /*0004*/ 	.word	0xffffffff
	.align		4
        /*0008*/ 	.word	0x00000000
	.align		4
        /*000c*/ 	.word	0xfffffffe
	.align		4
        /*0010*/ 	.word	0x00000000
	.align		4
        /*0014*/ 	.word	0xfffffffd
	.align		4
        /*0018*/ 	.word	0x00000000
	.align		4
        /*001c*/ 	.word	0xfffffffc


//--------------------- .text.leven               --------------------------
	.section	.text.leven,"ax",@progbits
	.align	128
        .global         leven
        .type           leven,@function
        .size           leven,(.L_x_14 - leven)
        .other          leven,@"STO_CUDA_ENTRY STV_DEFAULT"
leven:
.text.leven:
[----:B------:R-:W-:Y:S01]  /*0000*/  LDC R1, c[0x0][0x37c] ;  /* 0x0000df00ff017b82 */ /* 0x000fe20000000800 */
[----:B------:R-:W0:Y:S07]  /*0010*/  S2R R0, SR_TID.X ;  /* 0x0000000000007919 */ /* 0x000e2e0000002100 */
[----:B------:R-:W0:Y:S08]  /*0020*/  S2UR UR4, SR_CTAID.X ;  /* 0x00000000000479c3 */ /* 0x000e300000002500 */
[----:B------:R-:W0:Y:S08]  /*0030*/  LDC R5, c[0x0][0x360] ;  /* 0x0000d800ff057b82 */ /* 0x000e300000000800 */
[----:B------:R-:W1:Y:S01]  /*0040*/  LDC R4, c[0x0][0x398] ;  /* 0x0000e600ff047b82 */ /* 0x000e620000000800 */
[----:B0-----:R-:W-:-:S05]  /*0050*/  IMAD R5, R5, UR4, R0 ;  /* 0x0000000405057c24 */ /* 0x001fca000f8e0200 */
[----:B-1----:R-:W-:-:S04]  /*0060*/  ISETP.GE.AND P0, PT, R5, R4, PT ;  /* 0x000000040500720c */ /* 0x002fc80003f06270 */
[----:B------:R-:W-:-:S13]  /*0070*/  ISETP.LT.OR P0, PT, R5, 0x1, P0 ;  /* 0x000000010500780c */ /* 0x000fda0000701670 */
[----:B------:R-:W-:Y:S05]  /*0080*/  @P0 EXIT ;  /* 0x000000000000094d */ /* 0x000fea0003800000 */
[----:B------:R-:W0:Y:S01]  /*0090*/  LDC.64 R2, c[0x0][0x390] ;  /* 0x0000e400ff027b82 */ /* 0x000e220000000a00 */
[----:B------:R-:W0:Y:S01]  /*00a0*/  LDCU.64 UR12, c[0x0][0x358] ;  /* 0x00006b00ff0c77ac */ /* 0x000e220008000a00 */
[----:B------:R-:W-:Y:S01]  /*00b0*/  ISETP.GE.AND P0, PT, R4, 0x1, PT ;  /* 0x000000010400780c */ /* 0x000fe20003f06270 */
[----:B0-----:R0:W-:-:S12]  /*00c0*/  STG.E.U8 desc[UR12][R2.64], R5 ;  /* 0x0000000502007986 */ /* 0x0011d8000c10110c */
[----:B------:R-:W-:Y:S05]  /*00d0*/  @!P0 EXIT ;  /* 0x000000000000894d */ /* 0x000fea0003800000 */
[----:B------:R-:W1:Y:S01]  /*00e0*/  LDCU.64 UR4, c[0x0][0x380] ;  /* 0x00007000ff0477ac */ /* 0x000e620008000a00 */
[C---:B------:R-:W-:Y:S01]  /*00f0*/  ISETP.GE.U32.AND P0, PT, R4.reuse, 0x4, PT ;  /* 0x000000040400780c */ /* 0x040fe20003f06070 */
[----:B------:R-:W-:Y:S01]  /*0100*/  VIADD R0, R5, 0xffffffff ;  /* 0xffffffff05007836 */ /* 0x000fe20000000000 */
[----:B0-----:R-:W-:-:S04]  /*0110*/  LOP3.LUT R5, R4, 0x3, RZ, 0xc0, !PT ;  /* 0x0000000304057812 */ /* 0x001fc800078ec0ff */
[----:B-1----:R-:W-:Y:S01]  /*0120*/  IADD3 R2, P1, PT, R0, UR4, RZ ;  /* 0x0000000400027c10 */ /* 0x002fe2000ff3e0ff */
[----:B------:R-:W-:-:S04]  /*0130*/  UMOV UR4, 0x1 ;  /* 0x0000000100047882 */ /* 0x000fc80000000000 */
[----:B------:R-:W-:Y:S02]  /*0140*/  IMAD.X R3, RZ, RZ, UR5, P1 ;  /* 0x00000005ff037e24 */ /* 0x000fe400088e06ff */
[----:B------:R-:W-:Y:S06]  /*0150*/  @!P0 BRA `(.L_x_0) ;  /* 0x0000000400c08947 */ /* 0x000fec0003800000 */
[----:B------:R-:W0:Y:S01]  /*0160*/  LDCU.64 UR6, c[0x0][0x390] ;  /* 0x00007200ff0677ac */ /* 0x000e220008000a00 */
[----:B------:R-:W-:Y:S01]  /*0170*/  LOP3.LUT R11, R4, 0x7ffffffc, RZ, 0xc0, !PT ;  /* 0x7ffffffc040b7812 */ /* 0x000fe200078ec0ff */
[----:B------:R-:W1:Y:S04]  /*0180*/  LDCU.64 UR4, c[0x0][0x388] ;  /* 0x00007100ff0477ac */ /* 0x000e680008000a00 */
[----:B------:R-:W-:Y:S01]  /*0190*/  IMAD.MOV R11, RZ, RZ, -R11 ;  /* 0x000000ffff0b7224 */ /* 0x000fe200078e0a0b */
[----:B0-----:R-:W-:Y:S02]  /*01a0*/  UIADD3 UR6, UP0, UPT, UR6, 0x2, URZ ;  /* 0x0000000206067890 */ /* 0x001fe4000ff1e0ff */
[----:B-1----:R-:W-:Y:S02]  /*01b0*/  UIADD3 UR4, UP1, UPT, UR4, 0x3, URZ ;  /* 0x0000000304047890 */ /* 0x002fe4000ff3e0ff */
[----:B------:R-:W-:-:S02]  /*01c0*/  UIADD3.X UR7, UPT, UPT, URZ, UR7, URZ, UP0, !UPT ;  /* 0x00000007ff077290 */ /* 0x000fc400087fe4ff */
[----:B------:R-:W-:Y:S01]  /*01d0*/  IMAD.U32 R4, RZ, RZ, UR6 ;  /* 0x00000006ff047e24 */ /* 0x000fe2000f8e00ff */
[----:B------:R-:W-:Y:S01]  /*01e0*/  UIADD3.X UR5, UPT, UPT, URZ, UR5, URZ, UP1, !UPT ;  /* 0x00000005ff057290 */ /* 0x000fe20008ffe4ff */
[----:B------:R-:W-:Y:S01]  /*01f0*/  IMAD.U32 R8, RZ, RZ, UR4 ;  /* 0x00000004ff087e24 */ /* 0x000fe2000f8e00ff */
[----:B------:R-:W-:Y:S01]  /*0200*/  UMOV UR4, URZ ;  /* 0x000000ff00047c82 */ /* 0x000fe20008000000 */
[----:B------:R-:W-:-:S03]  /*0210*/  IMAD.U32 R13, RZ, RZ, UR7 ;  /* 0x00000007ff0d7e24 */ /* 0x000fc6000f8e00ff */
[----:B------:R-:W-:-:S07]  /*0220*/  IMAD.U32 R9, RZ, RZ, UR5 ;  /* 0x00000005ff097e24 */ /* 0x000fce000f8e00ff */
.L_x_9:
[----:B------:R-:W-:Y:S01]  /*0230*/  IMAD.MOV.U32 R6, RZ, RZ, R4 ;  /* 0x000000ffff067224 */ /* 0x000fe200078e0004 */
[----:B------:R-:W2:Y:S01]  /*0240*/  LDG.E.U8 R12, desc[UR12][R2.64] ;  /* 0x0000000c020c7981 */ /* 0x000ea2000c1e1100 */
[----:B------:R-:W-:-:S03]  /*0250*/  IMAD.MOV.U32 R7, RZ, RZ, R13 ;  /* 0x000000ffff077224 */ /* 0x000fc600078e000d */
[----:B------:R-:W3:Y:S04]  /*0260*/  LDG.E.U8 R15, desc[UR12][R8.64+-0x3] ;  /* 0xfffffd0c080f7981 */ /* 0x000ee8000c1e1100 */
[----:B------:R-:W4:Y:S04]  /*0270*/  LDG.E.S8 R4, desc[UR12][R6.64+-0x1] ;  /* 0xffffff0c06047981 */ /* 0x000f28000c1e1300 */
[----:B------:R-:W4:Y:S01]  /*0280*/  LDG.E.S8 R10, desc[UR12][R6.64+-0x2] ;  /* 0xfffffe0c060a7981 */ /* 0x000f22000c1e1300 */
[----:B------:R-:W-:Y:S01]  /*0290*/  BSSY.RECONVERGENT B0, `(.L_x_1) ;  /* 0x000000f000007945 */ /* 0x000fe20003800200 */
[----:B--2---:R-:W-:-:S02]  /*02a0*/  PRMT R13, R12, 0x8880, RZ ;  /* 0x000088800c0d7816 */ /* 0x004fc400000000ff */
[----:B----4-:R-:W-:-:S04]  /*02b0*/  VIMNMX.S16x2 R10, PT, PT, R4, R10, PT ;  /* 0x0000000a040a7248 */ /* 0x010fc80003fe0300 */
[----:B------:R-:W-:-:S05]  /*02c0*/  PRMT R10, R10, 0x9910, RZ ;  /* 0x000099100a0a7816 */ /* 0x000fca00000000ff */
[----:B------:R-:W-:Y:S01]  /*02d0*/  VIADD R14, R10, 0x1 ;  /* 0x000000010a0e7836 */ /* 0x000fe20000000000 */
[----:B---3--:R-:W-:-:S04]  /*02e0*/  PRMT R10, R15, 0x8880, RZ ;  /* 0x000088800f0a7816 */ /* 0x008fc800000000ff */
[----:B------:R-:W-:Y:S01]  /*02f0*/  ISETP.GE.AND P0, PT, R14, R13, PT ;  /* 0x0000000d0e00720c */ /* 0x000fe20003f06270 */
[----:B------:R-:W-:-:S03]  /*0300*/  IMAD.MOV.U32 R13, RZ, RZ, R10 ;  /* 0x000000ffff0d7224 */ /* 0x000fc600078e000a */
[----:B------:R-:W-:-:S04]  /*0310*/  SEL R10, RZ, 0x1, P0 ;  /* 0x00000001ff0a7807 */ /* 0x000fc80000000000 */
[----:B------:R-:W-:-:S13]  /*0320*/  ISETP.NE.AND P0, PT, R10, R13, PT ;  /* 0x0000000d0a00720c */ /* 0x000fda0003f05270 */
[----:B------:R-:W-:Y:S05]  /*0330*/  @!P0 BRA `(.L_x_2) ;  /* 0x0000000000108947 */ /* 0x000fea0003800000 */
[----:B------:R-:W-:Y:S01]  /*0340*/  ISETP.NE.AND P0, PT, R0, -0x1, PT ;  /* 0xffffffff0000780c */ /* 0x000fe20003f05270 */
[----:B------:R-:W-:-:S12]  /*0350*/  IMAD.MOV.U32 R0, RZ, RZ, R14 ;  /* 0x000000ffff007224 */ /* 0x000fd800078e000e */
[----:B------:R-:W-:-:S04]  /*0360*/  @!P0 ISETP.NE.AND P1, PT, R12, R15, PT ;  /* 0x0000000f0c00820c */ /* 0x000fc80003f25270 */
[----:B------:R-:W-:-:S09]  /*0370*/  @!P0 SEL R0, RZ, 0xffffffff, P1 ;  /* 0xffffffffff008807 */ /* 0x000fd20000800000 */
.L_x_2:
[----:B------:R-:W-:Y:S05]  /*0380*/  BSYNC.RECONVERGENT B0 ;  /* 0x0000000000007941 */ /* 0x000fea0003800200 */
.L_x_1:
[----:B------:R0:W-:Y:S04]  /*0390*/  STG.E.U8 desc[UR12][R6.64+-0x1], R0 ;  /* 0xffffff0006007986 */ /* 0x0001e8000c10110c */
[----:B------:R-:W2:Y:S04]  /*03a0*/  LDG.E.S8 R10, desc[UR12][R6.64] ;  /* 0x0000000c060a7981 */ /* 0x000ea8000c1e1300 */
[----:B------:R-:W3:Y:S04]  /*03b0*/  LDG.E.U8 R15, desc[UR12][R2.64] ;  /* 0x0000000c020f7981 */ /* 0x000ee8000c1e1100 */
[----:B------:R-:W4:Y:S04]  /*03c0*/  LDG.E.U8 R16, desc[UR12][R8.64+-0x2] ;  /* 0xfffffe0c08107981 */ /* 0x000f28000c1e1100 */
[----:B------:R1:W5:Y:S01]  /*03d0*/  LDG.E.S8 R12, desc[UR12][R6.64+0x1] ;  /* 0x0000010c060c7981 */ /* 0x000362000c1e1300 */
[----:B------:R-:W-:Y:S01]  /*03e0*/  PRMT R14, R0, 0x8880, RZ ;  /* 0x00008880000e7816 */ /* 0x000fe200000000ff */
[----:B------:R-:W-:Y:S03]  /*03f0*/  BSSY.RECONVERGENT B0, `(.L_x_3) ;  /* 0x0000012000007945 */ /* 0x000fe60003800200 */
[----:B------:R-:W-:-:S04]  /*0400*/  PRMT R14, R14, 0x7710, RZ ;  /* 0x000077100e0e7816 */ /* 0x000fc800000000ff */
[----:B--2---:R-:W-:-:S04]  /*0410*/  VIMNMX.S16x2 R13, PT, PT, R10, R14, PT ;  /* 0x0000000e0a0d7248 */ /* 0x004fc80003fe0300 */
[----:B------:R-:W-:Y:S02]  /*0420*/  PRMT R13, R13, 0x9910, RZ ;  /* 0x000099100d0d7816 */ /* 0x000fe400000000ff */
[----:B---3--:R-:W-:-:S03]  /*0430*/  PRMT R14, R15, 0x8880, RZ ;  /* 0x000088800f0e7816 */ /* 0x008fc600000000ff */
[----:B0-----:R-:W-:Y:S02]  /*0440*/  IMAD.MOV.U32 R0, RZ, RZ, R13 ;  /* 0x000000ffff007224 */ /* 0x001fe400078e000d */
[----:B------:R-:W-:Y:S02]  /*0450*/  IMAD.MOV.U32 R13, RZ, RZ, R14 ;  /* 0x000000ffff0d7224 */ /* 0x000fe400078e000e */
[----:B------:R-:W-:Y:S01]  /*0460*/  VIADD R14, R0, 0x1 ;  /* 0x00000001000e7836 */ /* 0x000fe20000000000 */
[----:B----4-:R-:W-:-:S04]  /*0470*/  PRMT R0, R16, 0x8880, RZ ;  /* 0x0000888010007816 */ /* 0x010fc800000000ff */
[----:B------:R-:W-:Y:S01]  /*0480*/  ISETP.GE.AND P0, PT, R14, R13, PT ;  /* 0x0000000d0e00720c */ /* 0x000fe20003f06270 */
[----:B------:R-:W-:-:S03]  /*0490*/  IMAD.MOV.U32 R13, RZ, RZ, R0 ;  /* 0x000000ffff0d7224 */ /* 0x000fc600078e0000 */
[----:B------:R-:W-:-:S04]  /*04a0*/  SEL R0, RZ, 0x1, P0 ;  /* 0x00000001ff007807 */ /* 0x000fc80000000000 */
[----:B------:R-:W-:-:S13]  /*04b0*/  ISETP.NE.AND P0, PT, R0, R13, PT ;  /* 0x0000000d0000720c */ /* 0x000fda0003f05270 */
[----:B-1----:R-:W-:Y:S05]  /*04c0*/  @!P0 BRA `(.L_x_4) ;  /* 0x0000000000108947 */ /* 0x002fea0003800000 */
[----:B------:R-:W-:Y:S01]  /*04d0*/  ISETP.NE.AND P0, PT, R4, -0x1, PT ;  /* 0xffffffff0400780c */ /* 0x000fe20003f05270 */
[----:B------:R-:W-:-:S12]  /*04e0*/  IMAD.MOV.U32 R4, RZ, RZ, R14 ;  /* 0x000000ffff047224 */ /* 0x000fd800078e000e */
[----:B------:R-:W-:-:S04]  /*04f0*/  @!P0 ISETP.NE.AND P1, PT, R15, R16, PT ;  /* 0x000000100f00820c */ /* 0x000fc80003f25270 */
[----:B------:R-:W-:-:S09]  /*0500*/  @!P0 SEL R4, RZ, 0xffffffff, P1 ;  /* 0xffffffffff048807 */ /* 0x000fd20000800000 */
.L_x_4:
[----:B------:R-:W-:Y:S05]  /*0510*/  BSYNC.RECONVERGENT B0 ;  /* 0x0000000000007941 */ /* 0x000fea0003800200 */
.L_x_3:
[----:B------:R0:W-:Y:S04]  /*0520*/  STG.E.U8 desc[UR12][R6.64], R4 ;  /* 0x0000000406007986 */ /* 0x0001e8000c10110c */
[----:B------:R-:W2:Y:S04]  /*0530*/  LDG.E.U8 R15, desc[UR12][R2.64] ;  /* 0x0000000c020f7981 */ /* 0x000ea8000c1e1100 */
[----:B------:R-:W3:Y:S04]  /*0540*/  LDG.E.U8 R16, desc[UR12][R8.64+-0x1] ;  /* 0xffffff0c08107981 */ /* 0x000ee8000c1e1100 */
[----:B------:R1:W5:Y:S01]  /*0550*/  LDG.E.S8 R0, desc[UR12][R6.64+0x2] ;  /* 0x0000020c06007981 */ /* 0x000362000c1e1300 */
[----:B------:R-:W-:Y:S01]  /*0560*/  PRMT R14, R4, 0x8880, RZ ;  /* 0x00008880040e7816 */ /* 0x000fe200000000ff */
[----:B------:R-:W-:Y:S03]  /*0570*/  BSSY.RECONVERGENT B0, `(.L_x_5) ;  /* 0x0000010000007945 */ /* 0x000fe60003800200 */
[----:B------:R-:W-:-:S04]  /*0580*/  PRMT R14, R14, 0x7710, RZ ;  /* 0x000077100e0e7816 */ /* 0x000fc800000000ff */
[----:B-----5:R-:W-:-:S04]  /*0590*/  VIMNMX.S16x2 R13, PT, PT, R12, R14, PT ;  /* 0x0000000e0c0d7248 */ /* 0x020fc80003fe0300 */
[----:B------:R-:W-:-:S05]  /*05a0*/  PRMT R13, R13, 0x9910, RZ ;  /* 0x000099100d0d7816 */ /* 0x000fca00000000ff */
[----:B------:R-:W-:Y:S01]  /*05b0*/  VIADD R17, R13, 0x1 ;  /* 0x000000010d117836 */ /* 0x000fe20000000000 */
[----:B--2---:R-:W-:Y:S02]  /*05c0*/  PRMT R14, R15, 0x8880, RZ ;  /* 0x000088800f0e7816 */ /* 0x004fe400000000ff */
[----:B---3--:R-:W-:-:S03]  /*05d0*/  PRMT R13, R16, 0x8880, RZ ;  /* 0x00008880100d7816 */ /* 0x008fc600000000ff */
[----:B0-----:R-:W-:-:S05]  /*05e0*/  IMAD.MOV.U32 R4, RZ, RZ, R14 ;  /* 0x000000ffff047224 */ /* 0x001fca00078e000e */
[----:B------:R-:W-:-:S04]  /*05f0*/  ISETP.GE.AND P0, PT, R17, R4, PT ;  /* 0x000000041100720c */ /* 0x000fc80003f06270 */
[----:B------:R-:W-:-:S04]  /*0600*/  SEL R4, RZ, 0x1, P0 ;  /* 0x00000001ff047807 */ /* 0x000fc80000000000 */
[----:B------:R-:W-:-:S13]  /*0610*/  ISETP.NE.AND P0, PT, R4, R13, PT ;  /* 0x0000000d0400720c */ /* 0x000fda0003f05270 */
[----:B-1----:R-:W-:Y:S05]  /*0620*/  @!P0 BRA `(.L_x_6) ;  /* 0x0000000000108947 */ /* 0x002fea0003800000 */
[----:B------:R-:W-:Y:S01]  /*0630*/  ISETP.NE.AND P0, PT, R10, -0x1, PT ;  /* 0xffffffff0a00780c */ /* 0x000fe20003f05270 */
[----:B------:R-:W-:-:S12]  /*0640*/  IMAD.MOV.U32 R10, RZ, RZ, R17 ;  /* 0x000000ffff0a7224 */ /* 0x000fd800078e0011 */
[----:B------:R-:W-:-:S04]  /*0650*/  @!P0 ISETP.NE.AND P1, PT, R15, R16, PT ;  /* 0x000000100f00820c */ /* 0x000fc80003f25270 */
[----:B------:R-:W-:-:S09]  /*0660*/  @!P0 SEL R10, RZ, 0xffffffff, P1 ;  /* 0xffffffffff0a8807 */ /* 0x000fd20000800000 */
.L_x_6:
[----:B------:R-:W-:Y:S05]  /*0670*/  BSYNC.RECONVERGENT B0 ;  /* 0x0000000000007941 */ /* 0x000fea0003800200 */
.L_x_5:
[----:B------:R0:W-:Y:S04]  /*0680*/  STG.E.U8 desc[UR12][R6.64+0x1], R10 ;  /* 0x0000010a06007986 */ /* 0x0001e8000c10110c */
[----:B------:R-:W2:Y:S04]  /*0690*/  LDG.E.U8 R13, desc[UR12][R2.64] ;  /* 0x0000000c020d7981 */ /* 0x000ea8000c1e1100 */
[----:B------:R-:W3:Y:S01]  /*06a0*/  LDG.E.U8 R16, desc[UR12][R8.64] ;  /* 0x0000000c08107981 */ /* 0x000ee2000c1e1100 */
[----:B------:R-:W-:Y:S01]  /*06b0*/  PRMT R4, R10, 0x8880, RZ ;  /* 0x000088800a047816 */ /* 0x000fe200000000ff */
[----:B------:R-:W-:Y:S03]  /*06c0*/  BSSY.RECONVERGENT B0, `(.L_x_7) ;  /* 0x000000f000007945 */ /* 0x000fe60003800200 */
[----:B------:R-:W-:-:S04]  /*06d0*/  PRMT R4, R4, 0x7710, RZ ;  /* 0x0000771004047816 */ /* 0x000fc800000000ff */
[----:B------:R-:W-:-:S04]  /*06e0*/  VIMNMX.S16x2 R4, PT, PT, R0, R4, PT ;  /* 0x0000000400047248 */ /* 0x000fc80003fe0300 */
[----:B------:R-:W-:-:S05]  /*06f0*/  PRMT R4, R4, 0x9910, RZ ;  /* 0x0000991004047816 */ /* 0x000fca00000000ff */
[----:B------:R-:W-:Y:S01]  /*0700*/  VIADD R17, R4, 0x1 ;  /* 0x0000000104117836 */ /* 0x000fe20000000000 */
[----:B--2---:R-:W-:-:S04]  /*0710*/  PRMT R14, R13, 0x8880, RZ ;  /* 0x000088800d0e7816 */ /* 0x004fc800000000ff */
[----:B------:R-:W-:Y:S02]  /*0720*/  ISETP.GE.AND P0, PT, R17, R14, PT ;  /* 0x0000000e1100720c */ /* 0x000fe40003f06270 */
[----:B---3--:R-:W-:Y:S02]  /*0730*/  PRMT R15, R16, 0x8880, RZ ;  /* 0x00008880100f7816 */ /* 0x008fe400000000ff */
[----:B------:R-:W-:-:S04]  /*0740*/  SEL R4, RZ, 0x1, P0 ;  /* 0x00000001ff047807 */ /* 0x000fc80000000000 */
[----:B------:R-:W-:-:S13]  /*0750*/  ISETP.NE.AND P0, PT, R4, R15, PT ;  /* 0x0000000f0400720c */ /* 0x000fda0003f05270 */
[----:B0-----:R-:W-:Y:S05]  /*0760*/  @!P0 BRA `(.L_x_8) ;  /* 0x0000000000108947 */ /* 0x001fea0003800000 */
[----:B------:R-:W-:Y:S01]  /*0770*/  ISETP.NE.AND P0, PT, R12, -0x1, PT ;  /* 0xffffffff0c00780c */ /* 0x000fe20003f05270 */
[----:B------:R-:W-:-:S12]  /*0780*/  IMAD.MOV.U32 R12, RZ, RZ, R17 ;  /* 0x000000ffff0c7224 */ /* 0x000fd800078e0011 */
[----:B------:R-:W-:-:S04]  /*0790*/  @!P0 ISETP.NE.AND P1, PT, R13, R16, PT ;  /* 0x000000100d00820c */ /* 0x000fc80003f25270 */
[----:B------:R-:W-:-:S09]  /*07a0*/  @!P0 SEL R12, RZ, 0xffffffff, P1 ;  /* 0xffffffffff0c8807 */ /* 0x000fd20000800000 */
.L_x_8:
[----:B------:R-:W-:Y:S05]  /*07b0*/  BSYNC.RECONVERGENT B0 ;  /* 0x0000000000007941 */ /* 0x000fea0003800200 */
.L_x_7:
[----:B------:R0:W-:Y:S01]  /*07c0*/  STG.E.U8 desc[UR12][R6.64+0x2], R12 ;  /* 0x0000020c06007986 */ /* 0x0001e2000c10110c */
[----:B------:R-:W-:Y:S01]  /*07d0*/  VIADD R11, R11, 0x4 ;  /* 0x000000040b0b7836 */ /* 0x000fe20000000000 */
[----:B------:R-:W-:Y:S01]  /*07e0*/  IADD3 R4, P1, PT, R6, 0x4, RZ ;  /* 0x0000000406047810 */ /* 0x000fe20007f3e0ff */
[----:B------:R-:W-:Y:S01]  /*07f0*/  UIADD3 UR4, UPT, UPT, UR4, 0x4, URZ ;  /* 0x0000000404047890 */ /* 0x000fe2000fffe0ff */
[----:B------:R-:W-:Y:S02]  /*0800*/  IADD3 R8, P2, PT, R8, 0x4, RZ ;  /* 0x0000000408087810 */ /* 0x000fe40007f5e0ff */
[----:B------:R-:W-:Y:S01]  /*0810*/  ISETP.NE.AND P0, PT, R11, RZ, PT ;  /* 0x000000ff0b00720c */ /* 0x000fe20003f05270 */
[----:B------:R-:W-:Y:S02]  /*0820*/  IMAD.X R13, RZ, RZ, R7, P1 ;  /* 0x000000ffff0d7224 */ /* 0x000fe400008e0607 */
[----:B------:R-:W-:-:S10]  /*0830*/  IMAD.X R9, RZ, RZ, R9, P2 ;  /* 0x000000ffff097224 */ /* 0x000fd400010e0609 */
[----:B0-----:R-:W-:Y:S05]  /*0840*/  @P0 BRA `(.L_x_9) ;  /* 0xfffffff800780947 */ /* 0x001fea000383ffff */
[----:B------:R-:W-:-:S12]  /*0850*/  UIADD3 UR4, UPT, UPT, UR4, 0x1, URZ ;  /* 0x0000000104047890 */ /* 0x000fd8000fffe0ff */
.L_x_0:
[----:B------:R-:W-:-:S13]  /*0860*/  ISETP.NE.AND P0, PT, R5, RZ, PT ;  /* 0x000000ff0500720c */ /* 0x000fda0003f05270 */
[----:B------:R-:W-:Y:S05]  /*0870*/  @!P0 EXIT ;  /* 0x000000000000894d */ /* 0x000fea0003800000 */
[----:B------:R-:W0:Y:S01]  /*0880*/  LDCU.64 UR10, c[0x0][0x390] ;  /* 0x00007200ff0a77ac */ /* 0x000e220008000a00 */
[----:B------:R-:W-:Y:S01]  /*0890*/  IMAD.MOV R5, RZ, RZ, -R5 ;  /* 0x000000ffff057224 */ /* 0x000fe200078e0a05 */
[----:B------:R-:W1:Y:S01]  /*08a0*/  LDCU.64 UR8, c[0x0][0x388] ;  /* 0x00007100ff0877ac */ /* 0x000e620008000a00 */
[----:B0-----:R-:W-:Y:S02]  /*08b0*/  UIADD3 UR7, UP2, UPT, UR4, UR10, URZ ;  /* 0x0000000a04077290 */ /* 0x001fe4000ff5e0ff */
[----:B-1----:R-:W-:Y:S02]  /*08c0*/  UIADD3 UR5, UP0, UPT, UR4, UR8, URZ ;  /* 0x0000000804057290 */ /* 0x002fe4000ff1e0ff */
[----:B------:R-:W-:Y:S02]  /*08d0*/  UIADD3.X UR8, UPT, UPT, URZ, UR11, URZ, UP2, !UPT ;  /* 0x0000000bff087290 */ /* 0x000fe400097fe4ff */
[----:B------:R-:W-:Y:S01]  /*08e0*/  IMAD.U32 R8, RZ, RZ, UR7 ;  /* 0x00000007ff087e24 */ /* 0x000fe2000f8e00ff */
[----:B------:R-:W-:-:S03]  /*08f0*/  UIADD3 UR5, UP1, UPT, UR5, -0x1, URZ ;  /* 0xffffffff05057890 */ /* 0x000fc6000ff3e0ff */
[----:B------:R-:W-:Y:S01]  /*0900*/  IMAD.U32 R9, RZ, RZ, UR8 ;  /* 0x00000008ff097e24 */ /* 0x000fe2000f8e00ff */
[----:B------:R-:W-:-:S12]  /*0910*/  UIADD3.X UR6, UPT, UPT, URZ, -0x1, UR9, UP1, UP0 ;  /* 0xffffffffff067890 */ /* 0x000fd80008fe0409 */
.L_x_12:
[----:B------:R-:W-:Y:S01]  /*0920*/  IMAD.MOV.U32 R6, RZ, RZ, R8 ;  /* 0x000000ffff067224 */ /* 0x000fe200078e0008 */
[----:B------:R-:W2:Y:S01]  /*0930*/  LDG.E.U8 R11, desc[UR12][R2.64] ;  /* 0x0000000c020b7981 */ /* 0x000ea2000c1e1100 */
[----:B------:R-:W-:-:S05]  /*0940*/  IMAD.MOV.U32 R7, RZ, RZ, R9 ;  /* 0x000000ffff077224 */ /* 0x000fca00078e0009 */
[----:B------:R-:W3:Y:S04]  /*0950*/  LDG.E.S8 R4, desc[UR12][R6.64] ;  /* 0x0000000c06047981 */ /* 0x000ee8000c1e1300 */
[----:B------:R-:W3:Y:S01]  /*0960*/  LDG.E.S8 R10, desc[UR12][R6.64+-0x1] ;  /* 0xffffff0c060a7981 */ /* 0x000ee2000c1e1300 */
[----:B------:R-:W-:Y:S02]  /*0970*/  IMAD.U32 R8, RZ, RZ, UR5 ;  /* 0x00000005ff087e24 */ /* 0x000fe4000f8e00ff */
[----:B------:R-:W-:-:S05]  /*0980*/  IMAD.U32 R9, RZ, RZ, UR6 ;  /* 0x00000006ff097e24 */ /* 0x000fca000f8e00ff */
[----:B------:R-:W4:Y:S01]  /*0990*/  LDG.E.U8 R14, desc[UR12][R8.64] ;  /* 0x0000000c080e7981 */ /* 0x000f22000c1e1100 */
[----:B------:R-:W-:Y:S01]  /*09a0*/  BSSY.RECONVERGENT B0, `(.L_x_10) ;  /* 0x000000e000007945 */ /* 0x000fe20003800200 */
[----:B--2---:R-:W-:Y:S02]  /*09b0*/  PRMT R12, R11, 0x8880, RZ ;  /* 0x000088800b0c7816 */ /* 0x004fe400000000ff */
[----:B---3--:R-:W-:-:S04]  /*09c0*/  VIMNMX.S16x2 R10, PT, PT, R4, R10, PT ;  /* 0x0000000a040a7248 */ /* 0x008fc80003fe0300 */
[----:B------:R-:W-:-:S05]  /*09d0*/  PRMT R10, R10, 0x9910, RZ ;  /* 0x000099100a0a7816 */ /* 0x000fca00000000ff */
[----:B------:R-:W-:Y:S01]  /*09e0*/  VIADD R15, R10, 0x1 ;  /* 0x000000010a0f7836 */ /* 0x000fe20000000000 */
[----:B----4-:R-:W-:-:S04]  /*09f0*/  PRMT R13, R14, 0x8880, RZ ;  /* 0x000088800e0d7816 */ /* 0x010fc800000000ff */
[----:B------:R-:W-:-:S04]  /*0a00*/  ISETP.GE.AND P0, PT, R15, R12, PT ;  /* 0x0000000c0f00720c */ /* 0x000fc80003f06270 */
[----:B------:R-:W-:-:S04]  /*0a10*/  SEL R8, RZ, 0x1, P0 ;  /* 0x00000001ff087807 */ /* 0x000fc80000000000 */
[----:B------:R-:W-:-:S13]  /*0a20*/  ISETP.NE.AND P0, PT, R8, R13, PT ;  /* 0x0000000d0800720c */ /* 0x000fda0003f05270 */
[----:B------:R-:W-:Y:S05]  /*0a30*/  @!P0 BRA `(.L_x_11) ;  /* 0x0000000000108947 */ /* 0x000fea0003800000 */
[----:B------:R-:W-:Y:S01]  /*0a40*/  ISETP.NE.AND P1, PT, R0, -0x1, PT ;  /* 0xffffffff0000780c */ /* 0x000fe20003f25270 */
[----:B------:R-:W-:-:S12]  /*0a50*/  IMAD.MOV.U32 R0, RZ, RZ, R15 ;  /* 0x000000ffff007224 */ /* 0x000fd800078e000f */
[----:B------:R-:W-:-:S04]  /*0a60*/  @!P1 ISETP.NE.AND P0, PT, R11, R14, PT ;  /* 0x0000000e0b00920c */ /* 0x000fc80003f05270 */
[----:B------:R-:W-:-:S09]  /*0a70*/  @!P1 SEL R0, RZ, 0xffffffff, P0 ;  /* 0xffffffffff009807 */ /* 0x000fd20000000000 */
.L_x_11:
[----:B------:R-:W-:Y:S05]  /*0a80*/  BSYNC.RECONVERGENT B0 ;  /* 0x0000000000007941 */ /* 0x000fea0003800200 */
.L_x_10:
[----:B------:R-:W-:Y:S01]  /*0a90*/  VIADD R5, R5, 0x1 ;  /* 0x0000000105057836 */ /* 0x000fe20000000000 */
[----:B------:R-:W-:Y:S01]  /*0aa0*/  UIADD3 UR5, UP0, UPT, UR5, 0x1, URZ ;  /* 0x0000000105057890 */ /* 0x000fe2000ff1e0ff */
[----:B------:R-:W-:Y:S01]  /*0ab0*/  IADD3 R8, P1, PT, R6, 0x1, RZ ;  /* 0x0000000106087810 */ /* 0x000fe20007f3e0ff */
[----:B------:R0:W-:Y:S02]  /*0ac0*/  STG.E.U8 desc[UR12][R6.64], R0 ;  /* 0x0000000006007986 */ /* 0x0001e4000c10110c */
[----:B------:R-:W-:Y:S01]  /*0ad0*/  ISETP.NE.AND P0, PT, R5, RZ, PT ;  /* 0x000000ff0500720c */ /* 0x000fe20003f05270 */
[----:B------:R-:W-:Y:S01]  /*0ae0*/  UIADD3.X UR6, UPT, UPT, URZ, UR6, URZ, UP0, !UPT ;  /* 0x00000006ff067290 */ /* 0x000fe200087fe4ff */
[----:B------:R-:W-:Y:S02]  /*0af0*/  IMAD.X R9, RZ, RZ, R7, P1 ;  /* 0x000000ffff097224 */ /* 0x000fe400008e0607 */
[----:B0-----:R-:W-:-:S09]  /*0b00*/  IMAD.MOV.U32 R0, RZ, RZ, R4 ;  /* 0x000000ffff007224 */ /* 0x001fd200078e0004 */
[----:B------:R-:W-:Y:S05]  /*0b10*/  @P0 BRA `(.L_x_12) ;  /* 0xfffffffc00800947 */ /* 0x000fea000383ffff */
[----:B------:R-:W-:Y:S05]  /*0b20*/  EXIT ;  /* 0x000000000000794d */ /* 0x000fea0003800000 */
.L_x_13:
[----:B------:R-:W-:-:S00]  /*0b30*/  BRA `(.L_x_13) ;  /* 0xfffffffc00fc7947 */ /* 0x000fc0000383ffff */
[----:B------:R-:W-:-:S00]  /*0b40*/  NOP ;  /* 0x0000000000007918 */ /* 0x000fc00000000000 */
        /* <DEDUP_REMOVED lines=11> */
.L_x_14:


//--------------------- .nv.shared.reserved.0     --------------------------
	.section	.nv.shared.reserved.0,"aw",@nobits
	.weak		__nv_reservedSMEM_offset_0_alias
	.size		__nv_reservedSMEM_offset_0_alias, 0, 64
	.other		__nv_reservedSMEM_offset_0_alias,@"STO_CUDA_RESERVED_SHARED STV_DEFAULT"
__nv_reservedSMEM_offset_0_alias:
	.zero		0
	.zero		64


//--------------------- .nv.constant0.leven       --------------------------
	.section	.nv.constant0.leven,"a",@progbits
	.sectionflags	@""
	.align	4
.nv.constant0.leven:
	.zero		924


//--------------------- SYMBOLS --------------------------

	.type		.nv.reservedSmem.offset0,@object
	.size		.nv.reservedSmem.offset0,0x4
